//
// Generated by NVIDIA NVVM Compiler
//
// Compiler Build ID: CL-36424714
// Cuda compilation tools, release 13.0, V13.0.88
// Based on NVVM 20.0.0
//

.version 9.0
.target sm_100
.address_size 64

	// .globl	_Z24matrixMulKernelOptimizedPfS_S_i
// _ZZ24matrixMulKernelOptimizedPfS_S_iE4ds_A has been demoted
// _ZZ24matrixMulKernelOptimizedPfS_S_iE4ds_B has been demoted

.visible .entry _Z24matrixMulKernelOptimizedPfS_S_i(
	.param .u64 .ptr .align 1 _Z24matrixMulKernelOptimizedPfS_S_i_param_0,
	.param .u64 .ptr .align 1 _Z24matrixMulKernelOptimizedPfS_S_i_param_1,
	.param .u64 .ptr .align 1 _Z24matrixMulKernelOptimizedPfS_S_i_param_2,
	.param .u32 _Z24matrixMulKernelOptimizedPfS_S_i_param_3
)
{
	.reg .pred 	%p<8>;
	.reg .b32 	%r<43>;
	.reg .b32 	%f<63>;
	.reg .b64 	%rd<13>;
	// demoted variable
	.shared .align 4 .b8 _ZZ24matrixMulKernelOptimizedPfS_S_iE4ds_A[1024];
	// demoted variable
	.shared .align 4 .b8 _ZZ24matrixMulKernelOptimizedPfS_S_iE4ds_B[1024];
	ld.param.u64 	%rd3, [_Z24matrixMulKernelOptimizedPfS_S_i_param_0];
	ld.param.u64 	%rd4, [_Z24matrixMulKernelOptimizedPfS_S_i_param_1];
	ld.param.u64 	%rd5, [_Z24matrixMulKernelOptimizedPfS_S_i_param_2];
	ld.param.u32 	%r24, [_Z24matrixMulKernelOptimizedPfS_S_i_param_3];
	mov.u32 	%r25, %ctaid.y;
	shl.b32 	%r26, %r25, 4;
	mov.u32 	%r40, %tid.y;
	add.s32 	%r2, %r26, %r40;
	mov.u32 	%r27, %ctaid.x;
	shl.b32 	%r3, %r27, 4;
	mov.u32 	%r38, %tid.x;
	add.s32 	%r5, %r3, %r38;
	setp.lt.s32 	%p1, %r24, 1;
	mov.f32 	%f62, 0f00000000;
	@%p1 bra 	$L__BB0_7;
	add.s32 	%r28, %r24, 15;
	shr.u32 	%r29, %r28, 4;
	shl.b32 	%r30, %r40, 6;
	mov.u32 	%r31, _ZZ24matrixMulKernelOptimizedPfS_S_iE4ds_A;
	add.s32 	%r6, %r31, %r30;
	shl.b32 	%r32, %r38, 2;
	add.s32 	%r7, %r6, %r32;
	mov.u32 	%r33, _ZZ24matrixMulKernelOptimizedPfS_S_iE4ds_B;
	add.s32 	%r9, %r33, %r32;
	add.s32 	%r8, %r9, %r30;
	neg.s32 	%r42, %r29;
	mad.lo.s32 	%r34, %r40, %r24, %r38;
	add.s32 	%r41, %r34, %r3;
	shl.b32 	%r12, %r24, 4;
	mad.lo.s32 	%r39, %r24, %r2, %r38;
	cvta.to.global.u64 	%rd1, %rd3;
	cvta.to.global.u64 	%rd2, %rd4;
	mov.f32 	%f62, 0f00000000;
$L__BB0_2:
	max.u32 	%r35, %r2, %r38;
	setp.ge.u32 	%p2, %r35, %r24;
	mov.f32 	%f60, 0f00000000;
	@%p2 bra 	$L__BB0_4;
	mul.wide.u32 	%rd6, %r39, 4;
	add.s64 	%rd7, %rd1, %rd6;
	ld.global.f32 	%f60, [%rd7];
$L__BB0_4:
	setp.ge.s32 	%p3, %r5, %r24;
	st.shared.f32 	[%r7], %f60;
	setp.ge.u32 	%p4, %r40, %r24;
	mov.f32 	%f61, 0f00000000;
	or.pred  	%p5, %p3, %p4;
	@%p5 bra 	$L__BB0_6;
	mul.wide.u32 	%rd8, %r41, 4;
	add.s64 	%rd9, %rd2, %rd8;
	ld.global.f32 	%f61, [%rd9];
$L__BB0_6:
	st.shared.f32 	[%r8], %f61;
	bar.sync 	0;
	ld.shared.f32 	%f12, [%r6];
	ld.shared.f32 	%f13, [%r9];
	fma.rn.f32 	%f14, %f12, %f13, %f62;
	ld.shared.f32 	%f15, [%r6+4];
	ld.shared.f32 	%f16, [%r9+64];
	fma.rn.f32 	%f17, %f15, %f16, %f14;
	ld.shared.f32 	%f18, [%r6+8];
	ld.shared.f32 	%f19, [%r9+128];
	fma.rn.f32 	%f20, %f18, %f19, %f17;
	ld.shared.f32 	%f21, [%r6+12];
	ld.shared.f32 	%f22, [%r9+192];
	fma.rn.f32 	%f23, %f21, %f22, %f20;
	ld.shared.f32 	%f24, [%r6+16];
	ld.shared.f32 	%f25, [%r9+256];
	fma.rn.f32 	%f26, %f24, %f25, %f23;
	ld.shared.f32 	%f27, [%r6+20];
	ld.shared.f32 	%f28, [%r9+320];
	fma.rn.f32 	%f29, %f27, %f28, %f26;
	ld.shared.f32 	%f30, [%r6+24];
	ld.shared.f32 	%f31, [%r9+384];
	fma.rn.f32 	%f32, %f30, %f31, %f29;
	ld.shared.f32 	%f33, [%r6+28];
	ld.shared.f32 	%f34, [%r9+448];
	fma.rn.f32 	%f35, %f33, %f34, %f32;
	ld.shared.f32 	%f36, [%r6+32];
	ld.shared.f32 	%f37, [%r9+512];
	fma.rn.f32 	%f38, %f36, %f37, %f35;
	ld.shared.f32 	%f39, [%r6+36];
	ld.shared.f32 	%f40, [%r9+576];
	fma.rn.f32 	%f41, %f39, %f40, %f38;
	ld.shared.f32 	%f42, [%r6+40];
	ld.shared.f32 	%f43, [%r9+640];
	fma.rn.f32 	%f44, %f42, %f43, %f41;
	ld.shared.f32 	%f45, [%r6+44];
	ld.shared.f32 	%f46, [%r9+704];
	fma.rn.f32 	%f47, %f45, %f46, %f44;
	ld.shared.f32 	%f48, [%r6+48];
	ld.shared.f32 	%f49, [%r9+768];
	fma.rn.f32 	%f50, %f48, %f49, %f47;
	ld.shared.f32 	%f51, [%r6+52];
	ld.shared.f32 	%f52, [%r9+832];
	fma.rn.f32 	%f53, %f51, %f52, %f50;
	ld.shared.f32 	%f54, [%r6+56];
	ld.shared.f32 	%f55, [%r9+896];
	fma.rn.f32 	%f56, %f54, %f55, %f53;
	ld.shared.f32 	%f57, [%r6+60];
	ld.shared.f32 	%f58, [%r9+960];
	fma.rn.f32 	%f62, %f57, %f58, %f56;
	bar.sync 	0;
	add.s32 	%r42, %r42, 1;
	setp.ne.s32 	%p6, %r42, 0;
	add.s32 	%r41, %r41, %r12;
	add.s32 	%r40, %r40, 16;
	add.s32 	%r39, %r39, 16;
	add.s32 	%r38, %r38, 16;
	@%p6 bra 	$L__BB0_2;
$L__BB0_7:
	max.s32 	%r36, %r2, %r5;
	setp.ge.s32 	%p7, %r36, %r24;
	@%p7 bra 	$L__BB0_9;
	mad.lo.s32 	%r37, %r24, %r2, %r5;
	cvta.to.global.u64 	%rd10, %rd5;
	mul.wide.s32 	%rd11, %r37, 4;
	add.s64 	%rd12, %rd10, %rd11;
	st.global.f32 	[%rd12], %f62;
$L__BB0_9:
	ret;

}


// ===== COMPILED SASS (sm_100) =====

	.target	sm_100

	.elftype	@"ET_EXEC"


//--------------------- .note.nv.tkinfo           --------------------------
	.section	.note.nv.tkinfo,"",@"SHT_NOTE"
	.sectionflags	@"SHF_NOTE_NV_TKINFO"
	.tkinfo
        /*0018*/ 	.word	0x00000002
        /*0030*/ 	.string	""
        /*0030*/ 	.string	"ptxas"
        /*0030*/ 	.string	"Cuda compilation tools, release 13.0, V13.0.88"
        /*0030*/ 	.string	"Build cuda_13.0.r13.0/compiler.36424714_0"
        /*0030*/ 	.string	"-arch sm_100 -m 64 "



//--------------------- .note.nv.cuinfo           --------------------------
	.section	.note.nv.cuinfo,"",@"SHT_NOTE"
	.sectionflags	@"SHF_NOTE_NV_CUINFO"
        /*0018*/ 	.short	0x0002
        /*001a*/ 	.short	0x0064
        /*001c*/ 	.short	0x0082
	.zero		2


//--------------------- .nv.info                  --------------------------
	.section	.nv.info,"",@"SHT_CUDA_INFO"
	.align	4


	//----- nvinfo : EIATTR_REGCOUNT
	.align		4
        /*0000*/ 	.byte	0x04, 0x2f
        /*0002*/ 	.short	(.L_1 - .L_0)
	.align		4
.L_0:
        /*0004*/ 	.word	index@(_Z24matrixMulKernelOptimizedPfS_S_i)
        /*0008*/ 	.word	0x00000020


	//----- nvinfo : EIATTR_FRAME_SIZE
	.align		4
.L_1:
        /*000c*/ 	.byte	0x04, 0x11
        /*000e*/ 	.short	(.L_3 - .L_2)
	.align		4
.L_2:
        /*0010*/ 	.word	index@(_Z24matrixMulKernelOptimizedPfS_S_i)
        /*0014*/ 	.word	0x00000000


	//----- nvinfo : EIATTR_MIN_STACK_SIZE
	.align		4
.L_3:
        /*0018*/ 	.byte	0x04, 0x12
        /*001a*/ 	.short	(.L_5 - .L_4)
	.align		4
.L_4:
        /*001c*/ 	.word	index@(_Z24matrixMulKernelOptimizedPfS_S_i)
        /*0020*/ 	.word	0x00000000
.L_5:


//--------------------- .nv.compat                --------------------------
	.section	.nv.compat,"",@"SHT_CUDA_COMPAT_INFO"
	.align	4
        /*0000*/ 	.byte	0x02, 0x09, 0x00, 0x00, 0x02, 0x02, 0x01, 0x00, 0x02, 0x05, 0x05, 0x00, 0x03, 0x07, 0x01, 0x01
        /*0010*/ 	.byte	0x02, 0x03, 0x00, 0x00, 0x02, 0x06, 0x01, 0x00, 0x04, 0x0b, 0x08, 0x00, 0x09, 0x00, 0x00, 0x00
        /*0020*/ 	.byte	0x00, 0x00, 0x00, 0x00


//--------------------- .nv.info._Z24matrixMulKernelOptimizedPfS_S_i --------------------------
	.section	.nv.info._Z24matrixMulKernelOptimizedPfS_S_i,"",@"SHT_CUDA_INFO"
	.sectionflags	@""
	.align	4


	//----- nvinfo : EIATTR_CUDA_API_VERSION
	.align		4
        /*0000*/ 	.byte	0x04, 0x37
        /*0002*/ 	.short	(.L_7 - .L_6)
.L_6:
        /*0004*/ 	.word	0x00000082


	//----- nvinfo : EIATTR_KPARAM_INFO
	.align		4
.L_7:
        /*0008*/ 	.byte	0x04, 0x17
        /*000a*/ 	.short	(.L_9 - .L_8)
.L_8:
        /*000c*/ 	.word	0x00000000
        /*0010*/ 	.short	0x0003
        /*0012*/ 	.short	0x0018
        /*0014*/ 	.byte	0x00, 0xf0, 0x11, 0x00


	//----- nvinfo : EIATTR_KPARAM_INFO
	.align		4
.L_9:
        /*0018*/ 	.byte	0x04, 0x17
        /*001a*/ 	.short	(.L_11 - .L_10)
.L_10:
        /*001c*/ 	.word	0x00000000
        /*0020*/ 	.short	0x0002
        /*0022*/ 	.short	0x0010
        /*0024*/ 	.byte	0x00, 0xf5, 0x21, 0x00


	//----- nvinfo : EIATTR_KPARAM_INFO
	.align		4
.L_11:
        /*0028*/ 	.byte	0x04, 0x17
        /*002a*/ 	.short	(.L_13 - .L_12)
.L_12:
        /*002c*/ 	.word	0x00000000
        /*0030*/ 	.short	0x0001
        /*0032*/ 	.short	0x0008
        /*0034*/ 	.byte	0x00, 0xf5, 0x21, 0x00


	//----- nvinfo : EIATTR_KPARAM_INFO
	.align		4
.L_13:
        /*0038*/ 	.byte	0x04, 0x17
        /*003a*/ 	.short	(.L_15 - .L_14)
.L_14:
        /*003c*/ 	.word	0x00000000
        /*0040*/ 	.short	0x0000
        /*0042*/ 	.short	0x0000
        /*0044*/ 	.byte	0x00, 0xf5, 0x21, 0x00


	//----- nvinfo : EIATTR_SPARSE_MMA_MASK
	.align		4
.L_15:
        /*0048*/ 	.byte	0x03, 0x50
        /*004a*/ 	.short	0x0000


	//----- nvinfo : EIATTR_MAXREG_COUNT
	.align		4
        /*004c*/ 	.byte	0x03, 0x1b
        /*004e*/ 	.short	0x00ff


	//----- nvinfo : EIATTR_NUM_BARRIERS
	.align		4
        /*0050*/ 	.byte	0x02, 0x4c
        /*0052*/ 	.byte	0x01
	.zero		1


	//----- nvinfo : EIATTR_MERCURY_ISA_VERSION
	.align		4
        /*0054*/ 	.byte	0x03, 0x5f
        /*0056*/ 	.short	0x0101


	//----- nvinfo : EIATTR_VRC_CTA_INIT_COUNT
	.align		4
        /*0058*/ 	.byte	0x02, 0x4a
	.zero		1
	.zero		1


	//----- nvinfo : EIATTR_EXIT_INSTR_OFFSETS
	.align		4
        /*005c*/ 	.byte	0x04, 0x1c
        /*005e*/ 	.short	(.L_17 - .L_16)


	//   ....[0]....
.L_16:
        /*0060*/ 	.word	0x000005c0


	//   ....[1]....
        /*0064*/ 	.word	0x00000610


	//----- nvinfo : EIATTR_CBANK_PARAM_SIZE
	.align		4
.L_17:
        /*0068*/ 	.byte	0x03, 0x19
        /*006a*/ 	.short	0x001c


	//----- nvinfo : EIATTR_PARAM_CBANK
	.align		4
        /*006c*/ 	.byte	0x04, 0x0a
        /*006e*/ 	.short	(.L_19 - .L_18)
	.align		4
.L_18:
        /*0070*/ 	.word	index@(.nv.constant0._Z24matrixMulKernelOptimizedPfS_S_i)
        /*0074*/ 	.short	0x0380
        /*0076*/ 	.short	0x001c


	//----- nvinfo : EIATTR_SW_WAR
	.align		4
.L_19:
        /*0078*/ 	.byte	0x04, 0x36
        /*007a*/ 	.short	(.L_21 - .L_20)
.L_20:
        /*007c*/ 	.word	0x00000008
.L_21:


//--------------------- .nv.callgraph             --------------------------
	.section	.nv.callgraph,"",@"SHT_CUDA_CALLGRAPH"
	.align	4
	.sectionentsize	8
	.align		4
        /*0000*/ 	.word	0x00000000
	.align		4
        /*0004*/ 	.word	0xffffffff
	.align		4
        /*0008*/ 	.word	0x00000000
	.align		4
        /*000c*/ 	.word	0xfffffffe
	.align		4
        /*0010*/ 	.word	0x00000000
	.align		4
        /*0014*/ 	.word	0xfffffffd
	.align		4
        /*0018*/ 	.word	0x00000000
	.align		4
        /*001c*/ 	.word	0xfffffffc


//--------------------- .text._Z24matrixMulKernelOptimizedPfS_S_i --------------------------
	.section	.text._Z24matrixMulKernelOptimizedPfS_S_i,"ax",@progbits
	.align	128
        .global         _Z24matrixMulKernelOptimizedPfS_S_i
        .type           _Z24matrixMulKernelOptimizedPfS_S_i,@function
        .size           _Z24matrixMulKernelOptimizedPfS_S_i,(.L_x_3 - _Z24matrixMulKernelOptimizedPfS_S_i)
        .other          _Z24matrixMulKernelOptimizedPfS_S_i,@"STO_CUDA_ENTRY STV_DEFAULT"
_Z24matrixMulKernelOptimizedPfS_S_i:
.text._Z24matrixMulKernelOptimizedPfS_S_i:
[----:B------:R-:W-:Y:S01]  /*0000*/  LDC R1, c[0x0][0x37c] ;  /* 0x0000df00ff017b82 */ /* 0x000fe20000000800 */
[----:B------:R-:W0:Y:S01]  /*0010*/  LDCU UR4, c[0x0][0x398] ;  /* 0x00007300ff0477ac */ /* 0x000e220008000800 */
[----:B------:R-:W1:Y:S01]  /*0020*/  S2R R2, SR_CTAID.Y ;  /* 0x0000000000027919 */ /* 0x000e620000002600 */
[----:B------:R-:W-:Y:S01]  /*0030*/  HFMA2 R23, -RZ, RZ, 0, 0 ;  /* 0x00000000ff177431 */ /* 0x000fe200000001ff */
[----:B------:R-:W2:Y:S01]  /*0040*/  LDCU.64 UR8, c[0x0][0x358] ;  /* 0x00006b00ff0877ac */ /* 0x000ea20008000a00 */
[----:B------:R-:W1:Y:S01]  /*0050*/  S2R R7, SR_TID.Y ;  /* 0x0000000000077919 */ /* 0x000e620000002200 */
[----:B------:R-:W3:Y:S01]  /*0060*/  S2R R8, SR_CTAID.X ;  /* 0x0000000000087919 */ /* 0x000ee20000002500 */
[----:B------:R-:W3:Y:S01]  /*0070*/  S2R R3, SR_TID.X ;  /* 0x0000000000037919 */ /* 0x000ee20000002100 */
[----:B0-----:R-:W-:-:S04]  /*0080*/  MOV R0, UR4 ;  /* 0x0000000400007c02 */ /* 0x001fc80008000f00 */
[----:B------:R-:W-:Y:S02]  /*0090*/  ISETP.GE.AND P0, PT, R0, 0x1, PT ;  /* 0x000000010000780c */ /* 0x000fe40003f06270 */
[----:B-1----:R-:W-:Y:S02]  /*00a0*/  LEA R2, R2, R7, 0x4 ;  /* 0x0000000702027211 */ /* 0x002fe400078e20ff */
[----:B---3--:R-:W-:-:S09]  /*00b0*/  LEA R5, R8, R3, 0x4 ;  /* 0x0000000308057211 */ /* 0x008fd200078e20ff */
[----:B--2---:R-:W-:Y:S05]  /*00c0*/  @!P0 BRA `(.L_x_0) ;  /* 0x0000000400348947 */ /* 0x004fea0003800000 */
[----:B------:R-:W0:Y:S01]  /*00d0*/  S2UR UR6, SR_CgaCtaId ;  /* 0x00000000000679c3 */ /* 0x000e220000008800 */
[----:B------:R-:W-:Y:S01]  /*00e0*/  UMOV UR4, 0x400 ;  /* 0x0000040000047882 */ /* 0x000fe20000000000 */
[----:B------:R-:W-:Y:S01]  /*00f0*/  IADD3 R4, PT, PT, R0, 0xf, RZ ;  /* 0x0000000f00047810 */ /* 0x000fe20007ffe0ff */
[----:B------:R-:W-:Y:S01]  /*0100*/  UIADD3 UR5, UPT, UPT, UR4, 0x400, URZ ;  /* 0x0000040004057890 */ /* 0x000fe2000fffe0ff */
[-C--:B------:R-:W-:Y:S01]  /*0110*/  IMAD R17, R7, R0.reuse, R3 ;  /* 0x0000000007117224 */ /* 0x080fe200078e0203 */
[----:B------:R-:W-:Y:S02]  /*0120*/  MOV R23, RZ ;  /* 0x000000ff00177202 */ /* 0x000fe40000000f00 */
[----:B------:R-:W-:Y:S01]  /*0130*/  SHF.R.U32.HI R19, RZ, 0x4, R4 ;  /* 0x00000004ff137819 */ /* 0x000fe20000011604 */
[----:B------:R-:W1:Y:S01]  /*0140*/  LDC R6, c[0x0][0x398] ;  /* 0x0000e600ff067b82 */ /* 0x000e620000000800 */
[----:B------:R-:W-:Y:S02]  /*0150*/  IMAD R17, R8, 0x10, R17 ;  /* 0x0000001008117824 */ /* 0x000fe400078e0211 */
[----:B------:R-:W-:Y:S01]  /*0160*/  IMAD R4, R2, R0, R3 ;  /* 0x0000000002047224 */ /* 0x000fe200078e0203 */
[----:B------:R-:W-:Y:S01]  /*0170*/  IADD3 R19, PT, PT, -R19, RZ, RZ ;  /* 0x000000ff13137210 */ /* 0x000fe20007ffe1ff */
[----:B0-----:R-:W-:-:S02]  /*0180*/  ULEA UR5, UR6, UR5, 0x18 ;  /* 0x0000000506057291 */ /* 0x001fc4000f8ec0ff */
[----:B------:R-:W-:-:S04]  /*0190*/  ULEA UR4, UR6, UR4, 0x18 ;  /* 0x0000000406047291 */ /* 0x000fc8000f8ec0ff */
[----:B------:R-:W-:Y:S02]  /*01a0*/  LEA R20, R3, UR5, 0x2 ;  /* 0x0000000503147c11 */ /* 0x000fe4000f8e10ff */
[----:B------:R-:W-:-:S03]  /*01b0*/  LEA R18, R7, UR4, 0x6 ;  /* 0x0000000407127c11 */ /* 0x000fc6000f8e30ff */
[----:B------:R-:W-:Y:S01]  /*01c0*/  IMAD R16, R7, 0x40, R20 ;  /* 0x0000004007107824 */ /* 0x000fe200078e0214 */
[----:B------:R-:W-:-:S07]  /*01d0*/  LEA R21, R3, R18, 0x2 ;  /* 0x0000001203157211 */ /* 0x000fce00078e10ff */
.L_x_1:
[----:B-1----:R-:W-:Y:S01]  /*01e0*/  MOV R0, R6 ;  /* 0x0000000600007202 */ /* 0x002fe20000000f00 */
[----:B------:R-:W-:Y:S01]  /*01f0*/  HFMA2 R22, -RZ, RZ, 0, 0 ;  /* 0x00000000ff167431 */ /* 0x000fe200000001ff */
[----:B------:R-:W-:Y:S02]  /*0200*/  VIMNMX.U32 R9, PT, PT, R2, R3, !PT ;  /* 0x0000000302097248 */ /* 0x000fe40007fe0000 */
[-C--:B------:R-:W-:Y:S02]  /*0210*/  ISETP.GE.U32.AND P0, PT, R7, R0.reuse, PT ;  /* 0x000000000700720c */ /* 0x080fe40003f06070 */
[-C--:B------:R-:W-:Y:S02]  /*0220*/  ISETP.GE.U32.AND P1, PT, R9, R0.reuse, PT ;  /* 0x000000000900720c */ /* 0x080fe40003f26070 */
[----:B------:R-:W-:Y:S02]  /*0230*/  ISETP.GE.OR P0, PT, R5, R0, P0 ;  /* 0x000000000500720c */ /* 0x000fe40000706670 */
[----:B------:R-:W-:-:S09]  /*0240*/  MOV R27, RZ ;  /* 0x000000ff001b7202 */ /* 0x000fd20000000f00 */
[----:B------:R-:W0:Y:S08]  /*0250*/  @!P1 LDC.64 R10, c[0x0][0x380] ;  /* 0x0000e000ff0a9b82 */ /* 0x000e300000000a00 */
[----:B------:R-:W1:Y:S01]  /*0260*/  @!P0 LDC.64 R8, c[0x0][0x388] ;  /* 0x0000e200ff088b82 */ /* 0x000e620000000a00 */
[----:B0-----:R-:W-:-:S05]  /*0270*/  @!P1 IMAD.WIDE.U32 R10, R4, 0x4, R10 ;  /* 0x00000004040a9825 */ /* 0x001fca00078e000a */
[----:B------:R-:W2:Y:S01]  /*0280*/  @!P1 LDG.E R22, desc[UR8][R10.64] ;  /* 0x000000080a169981 */ /* 0x000ea2000c1e1900 */
[----:B-1----:R-:W-:-:S05]  /*0290*/  @!P0 IMAD.WIDE.U32 R8, R17, 0x4, R8 ;  /* 0x0000000411088825 */ /* 0x002fca00078e0008 */
[----:B------:R-:W3:Y:S01]  /*02a0*/  @!P0 LDG.E R27, desc[UR8][R8.64] ;  /* 0x00000008081b8981 */ /* 0x000ee2000c1e1900 */
[----:B------:R-:W-:-:S05]  /*02b0*/  VIADD R19, R19, 0x1 ;  /* 0x0000000113137836 */ /* 0x000fca0000000000 */
[----:B------:R-:W-:Y:S02]  /*02c0*/  ISETP.NE.AND P0, PT, R19, RZ, PT ;  /* 0x000000ff1300720c */ /* 0x000fe40003f05270 */
[----:B------:R-:W-:Y:S02]  /*02d0*/  IADD3 R3, PT, PT, R3, 0x10, RZ ;  /* 0x0000001003037810 */ /* 0x000fe40007ffe0ff */
[----:B------:R-:W-:Y:S02]  /*02e0*/  IADD3 R7, PT, PT, R7, 0x10, RZ ;  /* 0x0000001007077810 */ /* 0x000fe40007ffe0ff */
[----:B------:R-:W-:Y:S02]  /*02f0*/  IADD3 R4, PT, PT, R4, 0x10, RZ ;  /* 0x0000001004047810 */ /* 0x000fe40007ffe0ff */
[----:B------:R-:W-:Y:S01]  /*0300*/  LEA R17, R0, R17, 0x4 ;  /* 0x0000001100117211 */ /* 0x000fe200078e20ff */
[----:B--2---:R-:W-:Y:S04]  /*0310*/  STS [R21], R22 ;  /* 0x0000001615007388 */ /* 0x004fe80000000800 */
[----:B---3--:R-:W-:Y:S01]  /*0320*/  STS [R16], R27 ;  /* 0x0000001b10007388 */ /* 0x008fe20000000800 */
[----:B------:R-:W-:Y:S06]  /*0330*/  BAR.SYNC.DEFER_BLOCKING 0x0 ;  /* 0x0000000000007b1d */ /* 0x000fec0000010000 */
[----:B------:R-:W-:Y:S04]  /*0340*/  LDS R26, [R20] ;  /* 0x00000000141a7984 */ /* 0x000fe80000000800 */
[----:B------:R-:W0:Y:S04]  /*0350*/  LDS.128 R12, [R18] ;  /* 0x00000000120c7984 */ /* 0x000e280000000c00 */
[----:B------:R-:W1:Y:S04]  /*0360*/  LDS R29, [R20+0x40] ;  /* 0x00004000141d7984 */ /* 0x000e680000000800 */
[----:B------:R-:W2:Y:S04]  /*0370*/  LDS R25, [R20+0x80] ;  /* 0x0000800014197984 */ /* 0x000ea80000000800 */
[----:B------:R-:W3:Y:S04]  /*0380*/  LDS R24, [R20+0xc0] ;  /* 0x0000c00014187984 */ /* 0x000ee80000000800 */
[----:B------:R-:W-:Y:S04]  /*0390*/  LDS.128 R8, [R18+0x10] ;  /* 0x0000100012087984 */ /* 0x000fe80000000c00 */
[----:B------:R-:W-:Y:S04]  /*03a0*/  LDS R22, [R20+0x140] ;  /* 0x0001400014167984 */ /* 0x000fe80000000800 */
[----:B------:R-:W-:Y:S01]  /*03b0*/  LDS R27, [R20+0x200] ;  /* 0x00020000141b7984 */ /* 0x000fe20000000800 */
[----:B0-----:R-:W-:-:S03]  /*03c0*/  FFMA R12, R12, R26, R23 ;  /* 0x0000001a0c0c7223 */ /* 0x001fc60000000017 */
[----:B------:R-:W0:Y:S01]  /*03d0*/  LDS R23, [R20+0x100] ;  /* 0x0001000014177984 */ /* 0x000e220000000800 */
[----:B-1----:R-:W-:-:S03]  /*03e0*/  FFMA R12, R29, R13, R12 ;  /* 0x0000000d1d0c7223 */ /* 0x002fc6000000000c */
[----:B------:R-:W-:Y:S01]  /*03f0*/  LDS R26, [R20+0x1c0] ;  /* 0x0001c000141a7984 */ /* 0x000fe20000000800 */
[----:B--2---:R-:W-:-:S03]  /*0400*/  FFMA R13, R25, R14, R12 ;  /* 0x0000000e190d7223 */ /* 0x004fc6000000000c */
[----:B------:R-:W1:Y:S01]  /*0410*/  LDS R25, [R20+0x180] ;  /* 0x0001800014197984 */ /* 0x000e620000000800 */
[----:B---3--:R-:W-:-:S03]  /*0420*/  FFMA R13, R24, R15, R13 ;  /* 0x0000000f180d7223 */ /* 0x008fc6000000000d */
[----:B------:R-:W-:Y:S01]  /*0430*/  LDS R24, [R20+0x240] ;  /* 0x0002400014187984 */ /* 0x000fe20000000800 */
[----:B0-----:R-:W-:-:S03]  /*0440*/  FFMA R23, R8, R23, R13 ;  /* 0x0000001708177223 */ /* 0x001fc6000000000d */
[----:B------:R-:W0:Y:S01]  /*0450*/  LDS.128 R12, [R18+0x20] ;  /* 0x00002000120c7984 */ /* 0x000e220000000c00 */
[----:B------:R-:W-:-:S03]  /*0460*/  FFMA R22, R22, R9, R23 ;  /* 0x0000000916167223 */ /* 0x000fc60000000017 */
[----:B------:R-:W2:Y:S01]  /*0470*/  LDS R23, [R20+0x280] ;  /* 0x0002800014177984 */ /* 0x000ea20000000800 */
[----:B-1----:R-:W-:-:S03]  /*0480*/  FFMA R25, R25, R10, R22 ;  /* 0x0000000a19197223 */ /* 0x002fc60000000016 */
[----:B------:R-:W1:Y:S01]  /*0490*/  LDS R22, [R20+0x2c0] ;  /* 0x0002c00014167984 */ /* 0x000e620000000800 */
[----:B------:R-:W-:-:S03]  /*04a0*/  FFMA R11, R26, R11, R25 ;  /* 0x0000000b1a0b7223 */ /* 0x000fc60000000019 */
[----:B------:R-:W-:Y:S01]  /*04b0*/  LDS R25, [R20+0x300] ;  /* 0x0003000014197984 */ /* 0x000fe20000000800 */
[----:B0-----:R-:W-:-:S03]  /*04c0*/  FFMA R27, R12, R27, R11 ;  /* 0x0000001b0c1b7223 */ /* 0x001fc6000000000b */
[----:B------:R-:W0:Y:S01]  /*04d0*/  LDS.128 R8, [R18+0x30] ;  /* 0x0000300012087984 */ /* 0x000e220000000c00 */
[----:B------:R-:W-:-:S03]  /*04e0*/  FFMA R24, R24, R13, R27 ;  /* 0x0000000d18187223 */ /* 0x000fc6000000001b */
[----:B------:R-:W3:Y:S04]  /*04f0*/  LDS R27, [R20+0x340] ;  /* 0x00034000141b7984 */ /* 0x000ee80000000800 */
[----:B------:R-:W4:Y:S04]  /*0500*/  LDS R13, [R20+0x380] ;  /* 0x00038000140d7984 */ /* 0x000f280000000800 */
[----:B------:R-:W5:Y:S01]  /*0510*/  LDS R12, [R20+0x3c0] ;  /* 0x0003c000140c7984 */ /* 0x000f620000000800 */
[----:B--2---:R-:W-:-:S04]  /*0520*/  FFMA R23, R23, R14, R24 ;  /* 0x0000000e17177223 */ /* 0x004fc80000000018 */
[----:B-1----:R-:W-:-:S04]  /*0530*/  FFMA R15, R22, R15, R23 ;  /* 0x0000000f160f7223 */ /* 0x002fc80000000017 */
[----:B0-----:R-:W-:-:S04]  /*0540*/  FFMA R8, R8, R25, R15 ;  /* 0x0000001908087223 */ /* 0x001fc8000000000f */
[----:B---3--:R-:W-:-:S04]  /*0550*/  FFMA R8, R27, R9, R8 ;  /* 0x000000091b087223 */ /* 0x008fc80000000008 */
[----:B----4-:R-:W-:-:S04]  /*0560*/  FFMA R13, R13, R10, R8 ;  /* 0x0000000a0d0d7223 */ /* 0x010fc80000000008 */
[----:B-----5:R-:W-:Y:S01]  /*0570*/  FFMA R23, R12, R11, R13 ;  /* 0x0000000b0c177223 */ /* 0x020fe2000000000d */
[----:B------:R-:W-:Y:S06]  /*0580*/  BAR.SYNC.DEFER_BLOCKING 0x0 ;  /* 0x0000000000007b1d */ /* 0x000fec0000010000 */
[----:B------:R-:W-:Y:S05]  /*0590*/  @P0 BRA `(.L_x_1) ;  /* 0xfffffffc00100947 */ /* 0x000fea000383ffff */
.L_x_0:
[----:B------:R-:W-:-:S04]  /*05a0*/  VIMNMX R3, PT, PT, R2, R5, !PT ;  /* 0x0000000502037248 */ /* 0x000fc80007fe0100 */
[----:B------:R-:W-:-:S13]  /*05b0*/  ISETP.GE.AND P0, PT, R3, R0, PT ;  /* 0x000000000300720c */ /* 0x000fda0003f06270 */
[----:B------:R-:W-:Y:S05]  /*05c0*/  @P0 EXIT ;  /* 0x000000000000094d */ /* 0x000fea0003800000 */
[----:B------:R-:W0:Y:S01]  /*05d0*/  LDC.64 R6, c[0x0][0x390] ;  /* 0x0000e400ff067b82 */ /* 0x000e220000000a00 */
[----:B------:R-:W-:-:S04]  /*05e0*/  IMAD R3, R2, R0, R5 ;  /* 0x0000000002037224 */ /* 0x000fc800078e0205 */
[----:B0-----:R-:W-:-:S05]  /*05f0*/  IMAD.WIDE R2, R3, 0x4, R6 ;  /* 0x0000000403027825 */ /* 0x001fca00078e0206 */
[----:B------:R-:W-:Y:S01]  /*0600*/  STG.E desc[UR8][R2.64], R23 ;  /* 0x0000001702007986 */ /* 0x000fe2000c101908 */
[----:B------:R-:W-:Y:S05]  /*0610*/  EXIT ;  /* 0x000000000000794d */ /* 0x000fea0003800000 */
.L_x_2:
[----:B------:R-:W-:-:S00]  /*0620*/  BRA `(.L_x_2) ;  /* 0xfffffffc00fc7947 */ /* 0x000fc0000383ffff */
[----:B------:R-:W-:-:S00]  /*0630*/  NOP ;  /* 0x0000000000007918 */ /* 0x000fc00000000000 */
        /* <DEDUP_REMOVED lines=12> */
.L_x_3:


//--------------------- .nv.shared._Z24matrixMulKernelOptimizedPfS_S_i --------------------------
	.section	.nv.shared._Z24matrixMulKernelOptimizedPfS_S_i,"aw",@nobits
	.sectionflags	@""
	.align	4
.nv.shared._Z24matrixMulKernelOptimizedPfS_S_i:
	.zero		3072


//--------------------- .nv.shared.reserved.0     --------------------------
	.section	.nv.shared.reserved.0,"aw",@nobits
	.weak		__nv_reservedSMEM_offset_0_alias
	.size		__nv_reservedSMEM_offset_0_alias, 0, 64
	.other		__nv_reservedSMEM_offset_0_alias,@"STO_CUDA_RESERVED_SHARED STV_DEFAULT"
__nv_reservedSMEM_offset_0_alias:
	.zero		0
	.zero		64


//--------------------- .nv.constant0._Z24matrixMulKernelOptimizedPfS_S_i --------------------------
	.section	.nv.constant0._Z24matrixMulKernelOptimizedPfS_S_i,"a",@progbits
	.sectionflags	@""
	.align	4
.nv.constant0._Z24matrixMulKernelOptimizedPfS_S_i:
	.zero		924


//--------------------- SYMBOLS --------------------------

	.type		.nv.reservedSmem.offset0,@object
	.size		.nv.reservedSmem.offset0,0x4
	.type		.nv.reservedSmem.cap,@object
	.size		.nv.reservedSmem.cap,0x4
